//
// Generated by NVIDIA NVVM Compiler
//
// Compiler Build ID: CL-36424714
// Cuda compilation tools, release 13.0, V13.0.88
// Based on NVVM 20.0.0
//

.version 9.0
.target sm_100
.address_size 64

	// .globl	_Z20matrixMultiplicationPiS_S_

.visible .entry _Z20matrixMultiplicationPiS_S_(
	.param .u64 .ptr .align 1 _Z20matrixMultiplicationPiS_S__param_0,
	.param .u64 .ptr .align 1 _Z20matrixMultiplicationPiS_S__param_1,
	.param .u64 .ptr .align 1 _Z20matrixMultiplicationPiS_S__param_2
)
{
	.reg .pred 	%p<2>;
	.reg .b32 	%r<15>;
	.reg .b64 	%rd<11>;

	ld.param.u64 	%rd1, [_Z20matrixMultiplicationPiS_S__param_0];
	ld.param.u64 	%rd2, [_Z20matrixMultiplicationPiS_S__param_1];
	ld.param.u64 	%rd3, [_Z20matrixMultiplicationPiS_S__param_2];
	mov.u32 	%r2, %tid.x;
	mov.u32 	%r3, %ntid.x;
	mov.u32 	%r4, %ctaid.x;
	mad.lo.s32 	%r1, %r3, %r4, %r2;
	setp.gt.s32 	%p1, %r1, 8;
	@%p1 bra 	$L__BB0_2;
	cvta.to.global.u64 	%rd4, %rd1;
	cvta.to.global.u64 	%rd5, %rd2;
	cvta.to.global.u64 	%rd6, %rd3;
	mul.wide.s32 	%rd7, %r1, 4;
	add.s64 	%rd8, %rd6, %rd7;
	ld.global.u32 	%r5, [%rd8];
	add.s64 	%rd9, %rd4, %rd7;
	ld.global.u32 	%r6, [%rd9];
	add.s64 	%rd10, %rd5, %rd7;
	ld.global.u32 	%r7, [%rd10];
	mad.lo.s32 	%r8, %r7, %r6, %r5;
	st.global.u32 	[%rd8], %r8;
	ld.global.u32 	%r9, [%rd9+4];
	ld.global.u32 	%r10, [%rd10+12];
	mad.lo.s32 	%r11, %r10, %r9, %r8;
	st.global.u32 	[%rd8], %r11;
	ld.global.u32 	%r12, [%rd9+8];
	ld.global.u32 	%r13, [%rd10+24];
	mad.lo.s32 	%r14, %r13, %r12, %r11;
	st.global.u32 	[%rd8], %r14;
$L__BB0_2:
	ret;

}


// ===== COMPILED SASS (sm_100) =====

	.target	sm_100

	.elftype	@"ET_EXEC"


//--------------------- .note.nv.tkinfo           --------------------------
	.section	.note.nv.tkinfo,"",@"SHT_NOTE"
	.sectionflags	@"SHF_NOTE_NV_TKINFO"
	.tkinfo
        /*0018*/ 	.word	0x00000002
        /*0030*/ 	.string	""
        /*0030*/ 	.string	"ptxas"
        /*0030*/ 	.string	"Cuda compilation tools, release 13.0, V13.0.88"
        /*0030*/ 	.string	"Build cuda_13.0.r13.0/compiler.36424714_0"
        /*0030*/ 	.string	"-arch sm_100 -m 64 "



//--------------------- .note.nv.cuinfo           --------------------------
	.section	.note.nv.cuinfo,"",@"SHT_NOTE"
	.sectionflags	@"SHF_NOTE_NV_CUINFO"
        /*0018*/ 	.short	0x0002
        /*001a*/ 	.short	0x0064
        /*001c*/ 	.short	0x0082
	.zero		2


//--------------------- .nv.info                  --------------------------
	.section	.nv.info,"",@"SHT_CUDA_INFO"
	.align	4


	//----- nvinfo : EIATTR_REGCOUNT
	.align		4
        /*0000*/ 	.byte	0x04, 0x2f
        /*0002*/ 	.short	(.L_1 - .L_0)
	.align		4
.L_0:
        /*0004*/ 	.word	index@(_Z20matrixMultiplicationPiS_S_)
        /*0008*/ 	.word	0x00000010


	//----- nvinfo : EIATTR_FRAME_SIZE
	.align		4
.L_1:
        /*000c*/ 	.byte	0x04, 0x11
        /*000e*/ 	.short	(.L_3 - .L_2)
	.align		4
.L_2:
        /*0010*/ 	.word	index@(_Z20matrixMultiplicationPiS_S_)
        /*0014*/ 	.word	0x00000000


	//----- nvinfo : EIATTR_MIN_STACK_SIZE
	.align		4
.L_3:
        /*0018*/ 	.byte	0x04, 0x12
        /*001a*/ 	.short	(.L_5 - .L_4)
	.align		4
.L_4:
        /*001c*/ 	.word	index@(_Z20matrixMultiplicationPiS_S_)
        /*0020*/ 	.word	0x00000000
.L_5:


//--------------------- .nv.compat                --------------------------
	.section	.nv.compat,"",@"SHT_CUDA_COMPAT_INFO"
	.align	4
        /*0000*/ 	.byte	0x02, 0x09, 0x00, 0x00, 0x02, 0x02, 0x01, 0x00, 0x02, 0x05, 0x05, 0x00, 0x03, 0x07, 0x01, 0x01
        /*0010*/ 	.byte	0x02, 0x03, 0x00, 0x00, 0x02, 0x06, 0x01, 0x00, 0x04, 0x0b, 0x08, 0x00, 0x09, 0x00, 0x00, 0x00
        /*0020*/ 	.byte	0x00, 0x00, 0x00, 0x00


//--------------------- .nv.info._Z20matrixMultiplicationPiS_S_ --------------------------
	.section	.nv.info._Z20matrixMultiplicationPiS_S_,"",@"SHT_CUDA_INFO"
	.sectionflags	@""
	.align	4


	//----- nvinfo : EIATTR_CUDA_API_VERSION
	.align		4
        /*0000*/ 	.byte	0x04, 0x37
        /*0002*/ 	.short	(.L_7 - .L_6)
.L_6:
        /*0004*/ 	.word	0x00000082


	//----- nvinfo : EIATTR_KPARAM_INFO
	.align		4
.L_7:
        /*0008*/ 	.byte	0x04, 0x17
        /*000a*/ 	.short	(.L_9 - .L_8)
.L_8:
        /*000c*/ 	.word	0x00000000
        /*0010*/ 	.short	0x0002
        /*0012*/ 	.short	0x0010
        /*0014*/ 	.byte	0x00, 0xf5, 0x21, 0x00


	//----- nvinfo : EIATTR_KPARAM_INFO
	.align		4
.L_9:
        /*0018*/ 	.byte	0x04, 0x17
        /*001a*/ 	.short	(.L_11 - .L_10)
.L_10:
        /*001c*/ 	.word	0x00000000
        /*0020*/ 	.short	0x0001
        /*0022*/ 	.short	0x0008
        /*0024*/ 	.byte	0x00, 0xf5, 0x21, 0x00


	//----- nvinfo : EIATTR_KPARAM_INFO
	.align		4
.L_11:
        /*0028*/ 	.byte	0x04, 0x17
        /*002a*/ 	.short	(.L_13 - .L_12)
.L_12:
        /*002c*/ 	.word	0x00000000
        /*0030*/ 	.short	0x0000
        /*0032*/ 	.short	0x0000
        /*0034*/ 	.byte	0x00, 0xf5, 0x21, 0x00


	//----- nvinfo : EIATTR_SPARSE_MMA_MASK
	.align		4
.L_13:
        /*0038*/ 	.byte	0x03, 0x50
        /*003a*/ 	.short	0x0000


	//----- nvinfo : EIATTR_MAXREG_COUNT
	.align		4
        /*003c*/ 	.byte	0x03, 0x1b
        /*003e*/ 	.short	0x00ff


	//----- nvinfo : EIATTR_MERCURY_ISA_VERSION
	.align		4
        /*0040*/ 	.byte	0x03, 0x5f
        /*0042*/ 	.short	0x0101


	//----- nvinfo : EIATTR_VRC_CTA_INIT_COUNT
	.align		4
        /*0044*/ 	.byte	0x02, 0x4a
	.zero		1
	.zero		1


	//----- nvinfo : EIATTR_EXIT_INSTR_OFFSETS
	.align		4
        /*0048*/ 	.byte	0x04, 0x1c
        /*004a*/ 	.short	(.L_15 - .L_14)


	//   ....[0]....
.L_14:
        /*004c*/ 	.word	0x00000060


	//   ....[1]....
        /*0050*/ 	.word	0x000001b0


	//----- nvinfo : EIATTR_CBANK_PARAM_SIZE
	.align		4
.L_15:
        /*0054*/ 	.byte	0x03, 0x19
        /*0056*/ 	.short	0x0018


	//----- nvinfo : EIATTR_PARAM_CBANK
	.align		4
        /*0058*/ 	.byte	0x04, 0x0a
        /*005a*/ 	.short	(.L_17 - .L_16)
	.align		4
.L_16:
        /*005c*/ 	.word	index@(.nv.constant0._Z20matrixMultiplicationPiS_S_)
        /*0060*/ 	.short	0x0380
        /*0062*/ 	.short	0x0018


	//----- nvinfo : EIATTR_SW_WAR
	.align		4
.L_17:
        /*0064*/ 	.byte	0x04, 0x36
        /*0066*/ 	.short	(.L_19 - .L_18)
.L_18:
        /*0068*/ 	.word	0x00000008
.L_19:


//--------------------- .nv.callgraph             --------------------------
	.section	.nv.callgraph,"",@"SHT_CUDA_CALLGRAPH"
	.align	4
	.sectionentsize	8
	.align		4
        /*0000*/ 	.word	0x00000000
	.align		4
        /*0004*/ 	.word	0xffffffff
	.align		4
        /*0008*/ 	.word	0x00000000
	.align		4
        /*000c*/ 	.word	0xfffffffe
	.align		4
        /*0010*/ 	.word	0x00000000
	.align		4
        /*0014*/ 	.word	0xfffffffd
	.align		4
        /*0018*/ 	.word	0x00000000
	.align		4
        /*001c*/ 	.word	0xfffffffc


//--------------------- .text._Z20matrixMultiplicationPiS_S_ --------------------------
	.section	.text._Z20matrixMultiplicationPiS_S_,"ax",@progbits
	.align	128
        .global         _Z20matrixMultiplicationPiS_S_
        .type           _Z20matrixMultiplicationPiS_S_,@function
        .size           _Z20matrixMultiplicationPiS_S_,(.L_x_1 - _Z20matrixMultiplicationPiS_S_)
        .other          _Z20matrixMultiplicationPiS_S_,@"STO_CUDA_ENTRY STV_DEFAULT"
_Z20matrixMultiplicationPiS_S_:
.text._Z20matrixMultiplicationPiS_S_:
[----:B------:R-:W-:Y:S01]  /*0000*/  LDC R1, c[0x0][0x37c] ;  /* 0x0000df00ff017b82 */ /* 0x000fe20000000800 */
[----:B------:R-:W0:Y:S01]  /*0010*/  S2R R9, SR_TID.X ;  /* 0x0000000000097919 */ /* 0x000e220000002100 */
[----:B------:R-:W0:Y:S01]  /*0020*/  LDCU UR4, c[0x0][0x360] ;  /* 0x00006c00ff0477ac */ /* 0x000e220008000800 */
[----:B------:R-:W0:Y:S02]  /*0030*/  S2R R0, SR_CTAID.X ;  /* 0x0000000000007919 */ /* 0x000e240000002500 */
[----:B0-----:R-:W-:-:S05]  /*0040*/  IMAD R9, R0, UR4, R9 ;  /* 0x0000000400097c24 */ /* 0x001fca000f8e0209 */
[----:B------:R-:W-:-:S13]  /*0050*/  ISETP.GT.AND P0, PT, R9, 0x8, PT ;  /* 0x000000080900780c */ /* 0x000fda0003f04270 */
[----:B------:R-:W-:Y:S05]  /*0060*/  @P0 EXIT ;  /* 0x000000000000094d */ /* 0x000fea0003800000 */
[----:B------:R-:W0:Y:S01]  /*0070*/  LDC.64 R2, c[0x0][0x390] ;  /* 0x0000e400ff027b82 */ /* 0x000e220000000a00 */
[----:B------:R-:W1:Y:S07]  /*0080*/  LDCU.64 UR4, c[0x0][0x358] ;  /* 0x00006b00ff0477ac */ /* 0x000e6e0008000a00 */
[----:B------:R-:W2:Y:S08]  /*0090*/  LDC.64 R4, c[0x0][0x380] ;  /* 0x0000e000ff047b82 */ /* 0x000eb00000000a00 */
[----:B------:R-:W3:Y:S01]  /*00a0*/  LDC.64 R6, c[0x0][0x388] ;  /* 0x0000e200ff067b82 */ /* 0x000ee20000000a00 */
[----:B0-----:R-:W-:-:S05]  /*00b0*/  IMAD.WIDE R2, R9, 0x4, R2 ;  /* 0x0000000409027825 */ /* 0x001fca00078e0202 */
[----:B-1----:R-:W4:Y:S01]  /*00c0*/  LDG.E R0, desc[UR4][R2.64] ;  /* 0x0000000402007981 */ /* 0x002f22000c1e1900 */
[----:B--2---:R-:W-:-:S04]  /*00d0*/  IMAD.WIDE R4, R9, 0x4, R4 ;  /* 0x0000000409047825 */ /* 0x004fc800078e0204 */
[----:B---3--:R-:W-:Y:S02]  /*00e0*/  IMAD.WIDE R6, R9, 0x4, R6 ;  /* 0x0000000409067825 */ /* 0x008fe400078e0206 */
[----:B------:R-:W4:Y:S04]  /*00f0*/  LDG.E R9, desc[UR4][R4.64] ;  /* 0x0000000404097981 */ /* 0x000f28000c1e1900 */
[----:B------:R-:W4:Y:S02]  /*0100*/  LDG.E R8, desc[UR4][R6.64] ;  /* 0x0000000406087981 */ /* 0x000f24000c1e1900 */
[----:B----4-:R-:W-:-:S05]  /*0110*/  IMAD R9, R9, R8, R0 ;  /* 0x0000000809097224 */ /* 0x010fca00078e0200 */
[----:B------:R-:W-:Y:S04]  /*0120*/  STG.E desc[UR4][R2.64], R9 ;  /* 0x0000000902007986 */ /* 0x000fe8000c101904 */
[----:B------:R-:W2:Y:S04]  /*0130*/  LDG.E R0, desc[UR4][R4.64+0x4] ;  /* 0x0000040404007981 */ /* 0x000ea8000c1e1900 */
[----:B------:R-:W2:Y:S02]  /*0140*/  LDG.E R8, desc[UR4][R6.64+0xc] ;  /* 0x00000c0406087981 */ /* 0x000ea4000c1e1900 */
[----:B--2---:R-:W-:-:S05]  /*0150*/  IMAD R11, R0, R8, R9 ;  /* 0x00000008000b7224 */ /* 0x004fca00078e0209 */
[----:B------:R-:W-:Y:S04]  /*0160*/  STG.E desc[UR4][R2.64], R11 ;  /* 0x0000000b02007986 */ /* 0x000fe8000c101904 */
[----:B------:R-:W2:Y:S04]  /*0170*/  LDG.E R0, desc[UR4][R4.64+0x8] ;  /* 0x0000080404007981 */ /* 0x000ea8000c1e1900 */
[----:B------:R-:W2:Y:S02]  /*0180*/  LDG.E R8, desc[UR4][R6.64+0x18] ;  /* 0x0000180406087981 */ /* 0x000ea4000c1e1900 */
[----:B--2---:R-:W-:-:S05]  /*0190*/  IMAD R13, R0, R8, R11 ;  /* 0x00000008000d7224 */ /* 0x004fca00078e020b */
[----:B------:R-:W-:Y:S01]  /*01a0*/  STG.E desc[UR4][R2.64], R13 ;  /* 0x0000000d02007986 */ /* 0x000fe2000c101904 */
[----:B------:R-:W-:Y:S05]  /*01b0*/  EXIT ;  /* 0x000000000000794d */ /* 0x000fea0003800000 */
.L_x_0:
[----:B------:R-:W-:-:S00]  /*01c0*/  BRA `(.L_x_0) ;  /* 0xfffffffc00fc7947 */ /* 0x000fc0000383ffff */
[----:B------:R-:W-:-:S00]  /*01d0*/  NOP ;  /* 0x0000000000007918 */ /* 0x000fc00000000000 */
        /* <DEDUP_REMOVED lines=10> */
.L_x_1:


//--------------------- .nv.shared.reserved.0     --------------------------
	.section	.nv.shared.reserved.0,"aw",@nobits
	.weak		__nv_reservedSMEM_offset_0_alias
	.size		__nv_reservedSMEM_offset_0_alias, 0, 64
	.other		__nv_reservedSMEM_offset_0_alias,@"STO_CUDA_RESERVED_SHARED STV_DEFAULT"
__nv_reservedSMEM_offset_0_alias:
	.zero		0
	.zero		64


//--------------------- .nv.constant0._Z20matrixMultiplicationPiS_S_ --------------------------
	.section	.nv.constant0._Z20matrixMultiplicationPiS_S_,"a",@progbits
	.sectionflags	@""
	.align	4
.nv.constant0._Z20matrixMultiplicationPiS_S_:
	.zero		920


//--------------------- SYMBOLS --------------------------

	.type		.nv.reservedSmem.offset0,@object
	.size		.nv.reservedSmem.offset0,0x4
